//
// Generated by NVIDIA NVVM Compiler
//
// Compiler Build ID: CL-36424714
// Cuda compilation tools, release 13.0, V13.0.88
// Based on NVVM 20.0.0
//

.version 9.0
.target sm_100
.address_size 64

	// .globl	_Z8BottomUpiPiS_iS_PbS_S_

.visible .entry _Z8BottomUpiPiS_iS_PbS_S_(
	.param .u32 _Z8BottomUpiPiS_iS_PbS_S__param_0,
	.param .u64 .ptr .align 1 _Z8BottomUpiPiS_iS_PbS_S__param_1,
	.param .u64 .ptr .align 1 _Z8BottomUpiPiS_iS_PbS_S__param_2,
	.param .u32 _Z8BottomUpiPiS_iS_PbS_S__param_3,
	.param .u64 .ptr .align 1 _Z8BottomUpiPiS_iS_PbS_S__param_4,
	.param .u64 .ptr .align 1 _Z8BottomUpiPiS_iS_PbS_S__param_5,
	.param .u64 .ptr .align 1 _Z8BottomUpiPiS_iS_PbS_S__param_6,
	.param .u64 .ptr .align 1 _Z8BottomUpiPiS_iS_PbS_S__param_7
)
{
	.reg .pred 	%p<13>;
	.reg .b16 	%rs<2>;
	.reg .b32 	%r<34>;
	.reg .b64 	%rd<23>;

	ld.param.u32 	%r16, [_Z8BottomUpiPiS_iS_PbS_S__param_0];
	ld.param.u64 	%rd9, [_Z8BottomUpiPiS_iS_PbS_S__param_1];
	ld.param.u64 	%rd10, [_Z8BottomUpiPiS_iS_PbS_S__param_2];
	ld.param.u32 	%r17, [_Z8BottomUpiPiS_iS_PbS_S__param_3];
	ld.param.u64 	%rd13, [_Z8BottomUpiPiS_iS_PbS_S__param_4];
	ld.param.u64 	%rd11, [_Z8BottomUpiPiS_iS_PbS_S__param_5];
	ld.param.u64 	%rd12, [_Z8BottomUpiPiS_iS_PbS_S__param_6];
	ld.param.u64 	%rd14, [_Z8BottomUpiPiS_iS_PbS_S__param_7];
	cvta.to.global.u64 	%rd1, %rd13;
	cvta.to.global.u64 	%rd2, %rd14;
	mov.u32 	%r18, %tid.x;
	mov.u32 	%r1, %ntid.x;
	mov.u32 	%r19, %ctaid.x;
	mad.lo.s32 	%r30, %r1, %r19, %r18;
	setp.ne.s32 	%p1, %r30, 0;
	@%p1 bra 	$L__BB0_2;
	mov.b32 	%r20, 0;
	st.global.u32 	[%rd2], %r20;
$L__BB0_2:
	bar.sync 	0;
	setp.ge.s32 	%p2, %r30, %r16;
	@%p2 bra 	$L__BB0_14;
	add.s32 	%r3, %r17, -1;
	mov.u32 	%r21, %nctaid.x;
	mul.lo.s32 	%r4, %r1, %r21;
	cvta.to.global.u64 	%rd3, %rd9;
	cvta.to.global.u64 	%rd4, %rd10;
	cvta.to.global.u64 	%rd5, %rd11;
	cvta.to.global.u64 	%rd6, %rd12;
$L__BB0_4:
	mul.wide.s32 	%rd15, %r30, 4;
	add.s64 	%rd7, %rd1, %rd15;
	ld.global.u32 	%r22, [%rd7];
	setp.ne.s32 	%p3, %r22, -1;
	@%p3 bra 	$L__BB0_13;
	add.s64 	%rd8, %rd3, %rd15;
	ld.global.u32 	%r33, [%rd8];
	setp.eq.s32 	%p4, %r33, -1;
	@%p4 bra 	$L__BB0_13;
	ld.global.u32 	%r32, [%rd8+4];
	setp.ne.s32 	%p5, %r32, -1;
	@%p5 bra 	$L__BB0_9;
	mov.b32 	%r31, 2;
$L__BB0_8:
	mul.wide.u32 	%rd17, %r31, 4;
	add.s64 	%rd18, %rd8, %rd17;
	ld.global.u32 	%r32, [%rd18];
	add.s32 	%r31, %r31, 1;
	setp.eq.s32 	%p6, %r32, -1;
	@%p6 bra 	$L__BB0_8;
$L__BB0_9:
	setp.ge.s32 	%p7, %r33, %r32;
	@%p7 bra 	$L__BB0_13;
$L__BB0_10:
	mul.wide.s32 	%rd19, %r33, 4;
	add.s64 	%rd20, %rd4, %rd19;
	ld.global.u32 	%r24, [%rd20];
	mul.wide.s32 	%rd21, %r24, 4;
	add.s64 	%rd22, %rd1, %rd21;
	ld.global.u32 	%r13, [%rd22];
	setp.ne.s32 	%p8, %r13, %r3;
	@%p8 bra 	$L__BB0_12;
	st.global.u32 	[%rd7], %r17;
	mov.b16 	%rs1, 1;
	st.global.u8 	[%rd5], %rs1;
	ld.global.u32 	%r25, [%rd8];
	sub.s32 	%r26, %r32, %r25;
	atom.global.add.u32 	%r27, [%rd2], %r26;
	neg.s32 	%r28, %r26;
	atom.global.add.u32 	%r29, [%rd6], %r28;
$L__BB0_12:
	setp.ne.s32 	%p9, %r13, %r3;
	add.s32 	%r33, %r33, 1;
	setp.lt.s32 	%p10, %r33, %r32;
	and.pred  	%p11, %p9, %p10;
	@%p11 bra 	$L__BB0_10;
$L__BB0_13:
	add.s32 	%r30, %r30, %r4;
	setp.lt.s32 	%p12, %r30, %r16;
	@%p12 bra 	$L__BB0_4;
$L__BB0_14:
	ret;

}
	// .globl	_Z7TopDowniPiS_iS_PbS_S_
.visible .entry _Z7TopDowniPiS_iS_PbS_S_(
	.param .u32 _Z7TopDowniPiS_iS_PbS_S__param_0,
	.param .u64 .ptr .align 1 _Z7TopDowniPiS_iS_PbS_S__param_1,
	.param .u64 .ptr .align 1 _Z7TopDowniPiS_iS_PbS_S__param_2,
	.param .u32 _Z7TopDowniPiS_iS_PbS_S__param_3,
	.param .u64 .ptr .align 1 _Z7TopDowniPiS_iS_PbS_S__param_4,
	.param .u64 .ptr .align 1 _Z7TopDowniPiS_iS_PbS_S__param_5,
	.param .u64 .ptr .align 1 _Z7TopDowniPiS_iS_PbS_S__param_6,
	.param .u64 .ptr .align 1 _Z7TopDowniPiS_iS_PbS_S__param_7
)
{
	.reg .pred 	%p<12>;
	.reg .b16 	%rs<2>;
	.reg .b32 	%r<39>;
	.reg .b64 	%rd<31>;

	ld.param.u32 	%r19, [_Z7TopDowniPiS_iS_PbS_S__param_0];
	ld.param.u64 	%rd18, [_Z7TopDowniPiS_iS_PbS_S__param_1];
	ld.param.u64 	%rd15, [_Z7TopDowniPiS_iS_PbS_S__param_2];
	ld.param.u32 	%r20, [_Z7TopDowniPiS_iS_PbS_S__param_3];
	ld.param.u64 	%rd19, [_Z7TopDowniPiS_iS_PbS_S__param_4];
	ld.param.u64 	%rd16, [_Z7TopDowniPiS_iS_PbS_S__param_5];
	ld.param.u64 	%rd17, [_Z7TopDowniPiS_iS_PbS_S__param_6];
	ld.param.u64 	%rd20, [_Z7TopDowniPiS_iS_PbS_S__param_7];
	cvta.to.global.u64 	%rd1, %rd18;
	cvta.to.global.u64 	%rd2, %rd19;
	cvta.to.global.u64 	%rd3, %rd20;
	mov.u32 	%r21, %tid.x;
	mov.u32 	%r1, %ntid.x;
	mov.u32 	%r22, %ctaid.x;
	mad.lo.s32 	%r34, %r1, %r22, %r21;
	setp.ne.s32 	%p1, %r34, 0;
	@%p1 bra 	$L__BB1_2;
	mov.b32 	%r23, 0;
	st.global.u32 	[%rd3], %r23;
$L__BB1_2:
	bar.sync 	0;
	setp.ge.s32 	%p2, %r34, %r19;
	@%p2 bra 	$L__BB1_16;
	add.s32 	%r3, %r20, -1;
	add.s64 	%rd4, %rd1, 8;
	mov.u32 	%r24, %nctaid.x;
	mul.lo.s32 	%r4, %r1, %r24;
	cvta.to.global.u64 	%rd5, %rd15;
	cvta.to.global.u64 	%rd6, %rd17;
	cvta.to.global.u64 	%rd7, %rd16;
$L__BB1_4:
	mul.wide.s32 	%rd21, %r34, 4;
	add.s64 	%rd22, %rd2, %rd21;
	ld.global.u32 	%r25, [%rd22];
	setp.ne.s32 	%p3, %r25, %r3;
	@%p3 bra 	$L__BB1_15;
	add.s64 	%rd8, %rd1, %rd21;
	ld.global.u32 	%r36, [%rd8+4];
	setp.ne.s32 	%p4, %r36, -1;
	@%p4 bra 	$L__BB1_8;
	mov.b32 	%r35, 2;
$L__BB1_7:
	mul.wide.u32 	%rd24, %r35, 4;
	add.s64 	%rd25, %rd8, %rd24;
	ld.global.u32 	%r36, [%rd25];
	add.s32 	%r35, %r35, 1;
	setp.eq.s32 	%p5, %r36, -1;
	@%p5 bra 	$L__BB1_7;
$L__BB1_8:
	ld.global.u32 	%r37, [%rd8];
	setp.ge.s32 	%p6, %r37, %r36;
	@%p6 bra 	$L__BB1_15;
$L__BB1_9:
	mul.wide.s32 	%rd26, %r37, 4;
	add.s64 	%rd9, %rd5, %rd26;
	ld.global.u32 	%r27, [%rd9];
	mul.wide.s32 	%rd27, %r27, 4;
	add.s64 	%rd10, %rd2, %rd27;
	ld.global.u32 	%r28, [%rd10];
	setp.ne.s32 	%p7, %r28, -1;
	@%p7 bra 	$L__BB1_14;
	st.global.u32 	[%rd10], %r20;
	ld.global.u32 	%r13, [%rd9];
	mul.wide.s32 	%rd28, %r13, 4;
	add.s64 	%rd11, %rd1, %rd28;
	ld.global.u32 	%r38, [%rd11+4];
	setp.ne.s32 	%p8, %r38, -1;
	@%p8 bra 	$L__BB1_13;
	add.s64 	%rd30, %rd4, %rd28;
$L__BB1_12:
	ld.global.u32 	%r38, [%rd30];
	setp.eq.s32 	%p9, %r38, -1;
	add.s64 	%rd30, %rd30, 4;
	@%p9 bra 	$L__BB1_12;
$L__BB1_13:
	ld.global.u32 	%r29, [%rd11];
	sub.s32 	%r30, %r38, %r29;
	atom.global.add.u32 	%r31, [%rd3], %r30;
	neg.s32 	%r32, %r30;
	atom.global.add.u32 	%r33, [%rd6], %r32;
	mov.b16 	%rs1, 1;
	st.global.u8 	[%rd7], %rs1;
$L__BB1_14:
	add.s32 	%r37, %r37, 1;
	setp.ne.s32 	%p10, %r37, %r36;
	@%p10 bra 	$L__BB1_9;
$L__BB1_15:
	add.s32 	%r34, %r34, %r4;
	setp.lt.s32 	%p11, %r34, %r19;
	@%p11 bra 	$L__BB1_4;
$L__BB1_16:
	ret;

}


// ===== COMPILED SASS (sm_100) =====

	.target	sm_100

	.elftype	@"ET_EXEC"


//--------------------- .note.nv.tkinfo           --------------------------
	.section	.note.nv.tkinfo,"",@"SHT_NOTE"
	.sectionflags	@"SHF_NOTE_NV_TKINFO"
	.tkinfo
        /*0018*/ 	.word	0x00000002
        /*0030*/ 	.string	""
        /*0030*/ 	.string	"ptxas"
        /*0030*/ 	.string	"Cuda compilation tools, release 13.0, V13.0.88"
        /*0030*/ 	.string	"Build cuda_13.0.r13.0/compiler.36424714_0"
        /*0030*/ 	.string	"-arch sm_100 -m 64 "



//--------------------- .note.nv.cuinfo           --------------------------
	.section	.note.nv.cuinfo,"",@"SHT_NOTE"
	.sectionflags	@"SHF_NOTE_NV_CUINFO"
        /*0018*/ 	.short	0x0002
        /*001a*/ 	.short	0x0064
        /*001c*/ 	.short	0x0082
	.zero		2


//--------------------- .nv.info                  --------------------------
	.section	.nv.info,"",@"SHT_CUDA_INFO"
	.align	4


	//----- nvinfo : EIATTR_REGCOUNT
	.align		4
        /*0000*/ 	.byte	0x04, 0x2f
        /*0002*/ 	.short	(.L_1 - .L_0)
	.align		4
.L_0:
        /*0004*/ 	.word	index@(_Z8BottomUpiPiS_iS_PbS_S_)
        /*0008*/ 	.word	0x00000019


	//----- nvinfo : EIATTR_FRAME_SIZE
	.align		4
.L_1:
        /*000c*/ 	.byte	0x04, 0x11
        /*000e*/ 	.short	(.L_3 - .L_2)
	.align		4
.L_2:
        /*0010*/ 	.word	index@(_Z8BottomUpiPiS_iS_PbS_S_)
        /*0014*/ 	.word	0x00000000


	//----- nvinfo : EIATTR_REGCOUNT
	.align		4
.L_3:
        /*0018*/ 	.byte	0x04, 0x2f
        /*001a*/ 	.short	(.L_5 - .L_4)
	.align		4
.L_4:
        /*001c*/ 	.word	index@(_Z7TopDowniPiS_iS_PbS_S_)
        /*0020*/ 	.word	0x00000010


	//----- nvinfo : EIATTR_FRAME_SIZE
	.align		4
.L_5:
        /*0024*/ 	.byte	0x04, 0x11
        /*0026*/ 	.short	(.L_7 - .L_6)
	.align		4
.L_6:
        /*0028*/ 	.word	index@(_Z7TopDowniPiS_iS_PbS_S_)
        /*002c*/ 	.word	0x00000000


	//----- nvinfo : EIATTR_MIN_STACK_SIZE
	.align		4
.L_7:
        /*0030*/ 	.byte	0x04, 0x12
        /*0032*/ 	.short	(.L_9 - .L_8)
	.align		4
.L_8:
        /*0034*/ 	.word	index@(_Z7TopDowniPiS_iS_PbS_S_)
        /*0038*/ 	.word	0x00000000


	//----- nvinfo : EIATTR_MIN_STACK_SIZE
	.align		4
.L_9:
        /*003c*/ 	.byte	0x04, 0x12
        /*003e*/ 	.short	(.L_11 - .L_10)
	.align		4
.L_10:
        /*0040*/ 	.word	index@(_Z8BottomUpiPiS_iS_PbS_S_)
        /*0044*/ 	.word	0x00000000
.L_11:


//--------------------- .nv.compat                --------------------------
	.section	.nv.compat,"",@"SHT_CUDA_COMPAT_INFO"
	.align	4
        /*0000*/ 	.byte	0x02, 0x09, 0x00, 0x00, 0x02, 0x02, 0x01, 0x00, 0x02, 0x05, 0x05, 0x00, 0x03, 0x07, 0x01, 0x01
        /*0010*/ 	.byte	0x02, 0x03, 0x00, 0x00, 0x02, 0x06, 0x01, 0x00, 0x04, 0x0b, 0x08, 0x00, 0x09, 0x00, 0x00, 0x00
        /*0020*/ 	.byte	0x00, 0x00, 0x00, 0x00


//--------------------- .nv.info._Z7TopDowniPiS_iS_PbS_S_ --------------------------
	.section	.nv.info._Z7TopDowniPiS_iS_PbS_S_,"",@"SHT_CUDA_INFO"
	.sectionflags	@""
	.align	4


	//----- nvinfo : EIATTR_CUDA_API_VERSION
	.align		4
        /*0000*/ 	.byte	0x04, 0x37
        /*0002*/ 	.short	(.L_13 - .L_12)
.L_12:
        /*0004*/ 	.word	0x00000082


	//----- nvinfo : EIATTR_KPARAM_INFO
	.align		4
.L_13:
        /*0008*/ 	.byte	0x04, 0x17
        /*000a*/ 	.short	(.L_15 - .L_14)
.L_14:
        /*000c*/ 	.word	0x00000000
        /*0010*/ 	.short	0x0007
        /*0012*/ 	.short	0x0038
        /*0014*/ 	.byte	0x00, 0xf5, 0x21, 0x00


	//----- nvinfo : EIATTR_KPARAM_INFO
	.align		4
.L_15:
        /*0018*/ 	.byte	0x04, 0x17
        /*001a*/ 	.short	(.L_17 - .L_16)
.L_16:
        /*001c*/ 	.word	0x00000000
        /*0020*/ 	.short	0x0006
        /*0022*/ 	.short	0x0030
        /*0024*/ 	.byte	0x00, 0xf5, 0x21, 0x00


	//----- nvinfo : EIATTR_KPARAM_INFO
	.align		4
.L_17:
        /*0028*/ 	.byte	0x04, 0x17
        /*002a*/ 	.short	(.L_19 - .L_18)
.L_18:
        /*002c*/ 	.word	0x00000000
        /*0030*/ 	.short	0x0005
        /*0032*/ 	.short	0x0028
        /*0034*/ 	.byte	0x00, 0xf5, 0x21, 0x00


	//----- nvinfo : EIATTR_KPARAM_INFO
	.align		4
.L_19:
        /*0038*/ 	.byte	0x04, 0x17
        /*003a*/ 	.short	(.L_21 - .L_20)
.L_20:
        /*003c*/ 	.word	0x00000000
        /*0040*/ 	.short	0x0004
        /*0042*/ 	.short	0x0020
        /*0044*/ 	.byte	0x00, 0xf5, 0x21, 0x00


	//----- nvinfo : EIATTR_KPARAM_INFO
	.align		4
.L_21:
        /*0048*/ 	.byte	0x04, 0x17
        /*004a*/ 	.short	(.L_23 - .L_22)
.L_22:
        /*004c*/ 	.word	0x00000000
        /*0050*/ 	.short	0x0003
        /*0052*/ 	.short	0x0018
        /*0054*/ 	.byte	0x00, 0xf0, 0x11, 0x00


	//----- nvinfo : EIATTR_KPARAM_INFO
	.align		4
.L_23:
        /*0058*/ 	.byte	0x04, 0x17
        /*005a*/ 	.short	(.L_25 - .L_24)
.L_24:
        /*005c*/ 	.word	0x00000000
        /*0060*/ 	.short	0x0002
        /*0062*/ 	.short	0x0010
        /*0064*/ 	.byte	0x00, 0xf5, 0x21, 0x00


	//----- nvinfo : EIATTR_KPARAM_INFO
	.align		4
.L_25:
        /*0068*/ 	.byte	0x04, 0x17
        /*006a*/ 	.short	(.L_27 - .L_26)
.L_26:
        /*006c*/ 	.word	0x00000000
        /*0070*/ 	.short	0x0001
        /*0072*/ 	.short	0x0008
        /*0074*/ 	.byte	0x00, 0xf5, 0x21, 0x00


	//----- nvinfo : EIATTR_KPARAM_INFO
	.align		4
.L_27:
        /*0078*/ 	.byte	0x04, 0x17
        /*007a*/ 	.short	(.L_29 - .L_28)
.L_28:
        /*007c*/ 	.word	0x00000000
        /*0080*/ 	.short	0x0000
        /*0082*/ 	.short	0x0000
        /*0084*/ 	.byte	0x00, 0xf0, 0x11, 0x00


	//----- nvinfo : EIATTR_SPARSE_MMA_MASK
	.align		4
.L_29:
        /*0088*/ 	.byte	0x03, 0x50
        /*008a*/ 	.short	0x0000


	//----- nvinfo : EIATTR_MAXREG_COUNT
	.align		4
        /*008c*/ 	.byte	0x03, 0x1b
        /*008e*/ 	.short	0x00ff


	//----- nvinfo : EIATTR_NUM_BARRIERS
	.align		4
        /*0090*/ 	.byte	0x02, 0x4c
        /*0092*/ 	.byte	0x01
	.zero		1


	//----- nvinfo : EIATTR_MERCURY_ISA_VERSION
	.align		4
        /*0094*/ 	.byte	0x03, 0x5f
        /*0096*/ 	.short	0x0101


	//----- nvinfo : EIATTR_INT_WARP_WIDE_INSTR_OFFSETS
	.align		4
        /*0098*/ 	.byte	0x04, 0x31
        /*009a*/ 	.short	(.L_31 - .L_30)


	//   ....[0]....
.L_30:
        /*009c*/ 	.word	0x00000500


	//   ....[1]....
        /*00a0*/ 	.word	0x00000580


	//   ....[2]....
        /*00a4*/ 	.word	0x000005a0


	//----- nvinfo : EIATTR_VRC_CTA_INIT_COUNT
	.align		4
.L_31:
        /*00a8*/ 	.byte	0x02, 0x4a
	.zero		1
	.zero		1


	//----- nvinfo : EIATTR_EXIT_INSTR_OFFSETS
	.align		4
        /*00ac*/ 	.byte	0x04, 0x1c
        /*00ae*/ 	.short	(.L_33 - .L_32)


	//   ....[0]....
.L_32:
        /*00b0*/ 	.word	0x000000c0


	//   ....[1]....
        /*00b4*/ 	.word	0x00000660


	//----- nvinfo : EIATTR_CRS_STACK_SIZE
	.align		4
.L_33:
        /*00b8*/ 	.byte	0x04, 0x1e
        /*00ba*/ 	.short	(.L_35 - .L_34)
.L_34:
        /*00bc*/ 	.word	0x00000000


	//----- nvinfo : EIATTR_CBANK_PARAM_SIZE
	.align		4
.L_35:
        /*00c0*/ 	.byte	0x03, 0x19
        /*00c2*/ 	.short	0x0040


	//----- nvinfo : EIATTR_PARAM_CBANK
	.align		4
        /*00c4*/ 	.byte	0x04, 0x0a
        /*00c6*/ 	.short	(.L_37 - .L_36)
	.align		4
.L_36:
        /*00c8*/ 	.word	index@(.nv.constant0._Z7TopDowniPiS_iS_PbS_S_)
        /*00cc*/ 	.short	0x0380
        /*00ce*/ 	.short	0x0040


	//----- nvinfo : EIATTR_SW_WAR
	.align		4
.L_37:
        /*00d0*/ 	.byte	0x04, 0x36
        /*00d2*/ 	.short	(.L_39 - .L_38)
.L_38:
        /*00d4*/ 	.word	0x00000008
.L_39:


//--------------------- .nv.info._Z8BottomUpiPiS_iS_PbS_S_ --------------------------
	.section	.nv.info._Z8BottomUpiPiS_iS_PbS_S_,"",@"SHT_CUDA_INFO"
	.sectionflags	@""
	.align	4


	//----- nvinfo : EIATTR_CUDA_API_VERSION
	.align		4
        /*0000*/ 	.byte	0x04, 0x37
        /*0002*/ 	.short	(.L_41 - .L_40)
.L_40:
        /*0004*/ 	.word	0x00000082


	//----- nvinfo : EIATTR_KPARAM_INFO
	.align		4
.L_41:
        /*0008*/ 	.byte	0x04, 0x17
        /*000a*/ 	.short	(.L_43 - .L_42)
.L_42:
        /*000c*/ 	.word	0x00000000
        /*0010*/ 	.short	0x0007
        /*0012*/ 	.short	0x0038
        /*0014*/ 	.byte	0x00, 0xf5, 0x21, 0x00


	//----- nvinfo : EIATTR_KPARAM_INFO
	.align		4
.L_43:
        /*0018*/ 	.byte	0x04, 0x17
        /*001a*/ 	.short	(.L_45 - .L_44)
.L_44:
        /*001c*/ 	.word	0x00000000
        /*0020*/ 	.short	0x0006
        /*0022*/ 	.short	0x0030
        /*0024*/ 	.byte	0x00, 0xf5, 0x21, 0x00


	//----- nvinfo : EIATTR_KPARAM_INFO
	.align		4
.L_45:
        /*0028*/ 	.byte	0x04, 0x17
        /*002a*/ 	.short	(.L_47 - .L_46)
.L_46:
        /*002c*/ 	.word	0x00000000
        /*0030*/ 	.short	0x0005
        /*0032*/ 	.short	0x0028
        /*0034*/ 	.byte	0x00, 0xf5, 0x21, 0x00


	//----- nvinfo : EIATTR_KPARAM_INFO
	.align		4
.L_47:
        /*0038*/ 	.byte	0x04, 0x17
        /*003a*/ 	.short	(.L_49 - .L_48)
.L_48:
        /*003c*/ 	.word	0x00000000
        /*0040*/ 	.short	0x0004
        /*0042*/ 	.short	0x0020
        /*0044*/ 	.byte	0x00, 0xf5, 0x21, 0x00


	//----- nvinfo : EIATTR_KPARAM_INFO
	.align		4
.L_49:
        /*0048*/ 	.byte	0x04, 0x17
        /*004a*/ 	.short	(.L_51 - .L_50)
.L_50:
        /*004c*/ 	.word	0x00000000
        /*0050*/ 	.short	0x0003
        /*0052*/ 	.short	0x0018
        /*0054*/ 	.byte	0x00, 0xf0, 0x11, 0x00


	//----- nvinfo : EIATTR_KPARAM_INFO
	.align		4
.L_51:
        /*0058*/ 	.byte	0x04, 0x17
        /*005a*/ 	.short	(.L_53 - .L_52)
.L_52:
        /*005c*/ 	.word	0x00000000
        /*0060*/ 	.short	0x0002
        /*0062*/ 	.short	0x0010
        /*0064*/ 	.byte	0x00, 0xf5, 0x21, 0x00


	//----- nvinfo : EIATTR_KPARAM_INFO
	.align		4
.L_53:
        /*0068*/ 	.byte	0x04, 0x17
        /*006a*/ 	.short	(.L_55 - .L_54)
.L_54:
        /*006c*/ 	.word	0x00000000
        /*0070*/ 	.short	0x0001
        /*0072*/ 	.short	0x0008
        /*0074*/ 	.byte	0x00, 0xf5, 0x21, 0x00


	//----- nvinfo : EIATTR_KPARAM_INFO
	.align		4
.L_55:
        /*0078*/ 	.byte	0x04, 0x17
        /*007a*/ 	.short	(.L_57 - .L_56)
.L_56:
        /*007c*/ 	.word	0x00000000
        /*0080*/ 	.short	0x0000
        /*0082*/ 	.short	0x0000
        /*0084*/ 	.byte	0x00, 0xf0, 0x11, 0x00


	//----- nvinfo : EIATTR_SPARSE_MMA_MASK
	.align		4
.L_57:
        /*0088*/ 	.byte	0x03, 0x50
        /*008a*/ 	.short	0x0000


	//----- nvinfo : EIATTR_MAXREG_COUNT
	.align		4
        /*008c*/ 	.byte	0x03, 0x1b
        /*008e*/ 	.short	0x00ff


	//----- nvinfo : EIATTR_NUM_BARRIERS
	.align		4
        /*0090*/ 	.byte	0x02, 0x4c
        /*0092*/ 	.byte	0x01
	.zero		1


	//----- nvinfo : EIATTR_MERCURY_ISA_VERSION
	.align		4
        /*0094*/ 	.byte	0x03, 0x5f
        /*0096*/ 	.short	0x0101


	//----- nvinfo : EIATTR_INT_WARP_WIDE_INSTR_OFFSETS
	.align		4
        /*0098*/ 	.byte	0x04, 0x31
        /*009a*/ 	.short	(.L_59 - .L_58)


	//   ....[0]....
.L_58:
        /*009c*/ 	.word	0x00000400


	//   ....[1]....
        /*00a0*/ 	.word	0x00000470


	//   ....[2]....
        /*00a4*/ 	.word	0x00000490


	//----- nvinfo : EIATTR_VRC_CTA_INIT_COUNT
	.align		4
.L_59:
        /*00a8*/ 	.byte	0x02, 0x4a
	.zero		1
	.zero		1


	//----- nvinfo : EIATTR_EXIT_INSTR_OFFSETS
	.align		4
        /*00ac*/ 	.byte	0x04, 0x1c
        /*00ae*/ 	.short	(.L_61 - .L_60)


	//   ....[0]....
.L_60:
        /*00b0*/ 	.word	0x000000c0


	//   ....[1]....
        /*00b4*/ 	.word	0x00000520


	//----- nvinfo : EIATTR_CRS_STACK_SIZE
	.align		4
.L_61:
        /*00b8*/ 	.byte	0x04, 0x1e
        /*00ba*/ 	.short	(.L_63 - .L_62)
.L_62:
        /*00bc*/ 	.word	0x00000000


	//----- nvinfo : EIATTR_CBANK_PARAM_SIZE
	.align		4
.L_63:
        /*00c0*/ 	.byte	0x03, 0x19
        /*00c2*/ 	.short	0x0040


	//----- nvinfo : EIATTR_PARAM_CBANK
	.align		4
        /*00c4*/ 	.byte	0x04, 0x0a
        /*00c6*/ 	.short	(.L_65 - .L_64)
	.align		4
.L_64:
        /*00c8*/ 	.word	index@(.nv.constant0._Z8BottomUpiPiS_iS_PbS_S_)
        /*00cc*/ 	.short	0x0380
        /*00ce*/ 	.short	0x0040


	//----- nvinfo : EIATTR_SW_WAR
	.align		4
.L_65:
        /*00d0*/ 	.byte	0x04, 0x36
        /*00d2*/ 	.short	(.L_67 - .L_66)
.L_66:
        /*00d4*/ 	.word	0x00000008
.L_67:


//--------------------- .nv.callgraph             --------------------------
	.section	.nv.callgraph,"",@"SHT_CUDA_CALLGRAPH"
	.align	4
	.sectionentsize	8
	.align		4
        /*0000*/ 	.word	0x00000000
	.align		4
        /*0004*/ 	.word	0xffffffff
	.align		4
        /*0008*/ 	.word	0x00000000
	.align		4
        /*000c*/ 	.word	0xfffffffe
	.align		4
        /*0010*/ 	.word	0x00000000
	.align		4
        /*0014*/ 	.word	0xfffffffd
	.align		4
        /*0018*/ 	.word	0x00000000
	.align		4
        /*001c*/ 	.word	0xfffffffc


//--------------------- .text._Z7TopDowniPiS_iS_PbS_S_ --------------------------
	.section	.text._Z7TopDowniPiS_iS_PbS_S_,"ax",@progbits
	.align	128
        .global         _Z7TopDowniPiS_iS_PbS_S_
        .type           _Z7TopDowniPiS_iS_PbS_S_,@function
        .size           _Z7TopDowniPiS_iS_PbS_S_,(.L_x_23 - _Z7TopDowniPiS_iS_PbS_S_)
        .other          _Z7TopDowniPiS_iS_PbS_S_,@"STO_CUDA_ENTRY STV_DEFAULT"
_Z7TopDowniPiS_iS_PbS_S_:
.text._Z7TopDowniPiS_iS_PbS_S_:
[----:B------:R-:W-:Y:S01]  /*0000*/  LDC R1, c[0x0][0x37c] ;  /* 0x0000df00ff017b82 */ /* 0x000fe20000000800 */
[----:B------:R-:W0:Y:S01]  /*0010*/  S2R R0, SR_TID.X ;  /* 0x0000000000007919 */ /* 0x000e220000002100 */
[----:B------:R-:W0:Y:S01]  /*0020*/  LDCU UR5, c[0x0][0x360] ;  /* 0x00006c00ff0577ac */ /* 0x000e220008000800 */
[----:B------:R-:W0:Y:S01]  /*0030*/  S2R R3, SR_CTAID.X ;  /* 0x0000000000037919 */ /* 0x000e220000002500 */
[----:B------:R-:W1:Y:S01]  /*0040*/  LDCU.64 UR10, c[0x0][0x358] ;  /* 0x00006b00ff0a77ac */ /* 0x000e620008000a00 */
[----:B------:R-:W2:Y:S01]  /*0050*/  LDCU UR4, c[0x0][0x380] ;  /* 0x00007000ff0477ac */ /* 0x000ea20008000800 */
[----:B0-----:R-:W-:-:S05]  /*0060*/  IMAD R0, R3, UR5, R0 ;  /* 0x0000000503007c24 */ /* 0x001fca000f8e0200 */
[C---:B------:R-:W-:Y:S02]  /*0070*/  ISETP.NE.AND P0, PT, R0.reuse, RZ, PT ;  /* 0x000000ff0000720c */ /* 0x040fe40003f05270 */
[----:B--2---:R-:W-:-:S11]  /*0080*/  ISETP.GE.AND P1, PT, R0, UR4, PT ;  /* 0x0000000400007c0c */ /* 0x004fd6000bf26270 */
[----:B------:R-:W1:Y:S02]  /*0090*/  @!P0 LDC.64 R2, c[0x0][0x3b8] ;  /* 0x0000ee00ff028b82 */ /* 0x000e640000000a00 */
[----:B-1----:R0:W-:Y:S06]  /*00a0*/  @!P0 STG.E desc[UR10][R2.64], RZ ;  /* 0x000000ff02008986 */ /* 0x0021ec000c10190a */
[----:B------:R-:W-:Y:S06]  /*00b0*/  BAR.SYNC.DEFER_BLOCKING 0x0 ;  /* 0x0000000000007b1d */ /* 0x000fec0000010000 */
[----:B------:R-:W-:Y:S05]  /*00c0*/  @P1 EXIT ;  /* 0x000000000000194d */ /* 0x000fea0003800000 */
[----:B------:R-:W1:Y:S01]  /*00d0*/  LDCU.64 UR8, c[0x0][0x388] ;  /* 0x00007100ff0877ac */ /* 0x000e620008000a00 */
[----:B------:R-:W2:Y:S01]  /*00e0*/  LDCU UR4, c[0x0][0x398] ;  /* 0x00007300ff0477ac */ /* 0x000ea20008000800 */
[----:B------:R-:W3:Y:S01]  /*00f0*/  LDCU UR6, c[0x0][0x370] ;  /* 0x00006e00ff0677ac */ /* 0x000ee20008000800 */
[----:B-1----:R-:W-:Y:S02]  /*0100*/  UIADD3 UR7, UP0, UPT, UR8, 0x8, URZ ;  /* 0x0000000808077890 */ /* 0x002fe4000ff1e0ff */
[----:B--2---:R-:W-:Y:S02]  /*0110*/  UIADD3 UR4, UPT, UPT, UR4, -0x1, URZ ;  /* 0xffffffff04047890 */ /* 0x004fe4000fffe0ff */
[----:B------:R-:W-:Y:S02]  /*0120*/  UIADD3.X UR8, UPT, UPT, URZ, UR9, URZ, UP0, !UPT ;  /* 0x00000009ff087290 */ /* 0x000fe400087fe4ff */
[----:B---3--:R-:W-:-:S12]  /*0130*/  UIMAD UR5, UR5, UR6, URZ ;  /* 0x00000006050572a4 */ /* 0x008fd8000f8e02ff */
.L_x_11:
[----:B0-----:R-:W0:Y:S01]  /*0140*/  LDC.64 R2, c[0x0][0x3a0] ;  /* 0x0000e800ff027b82 */ /* 0x001e220000000a00 */
[----:B------:R-:W1:Y:S01]  /*0150*/  LDCU UR6, c[0x0][0x380] ;  /* 0x00007000ff0677ac */ /* 0x000e620008000800 */
[----:B0-----:R-:W-:-:S06]  /*0160*/  IMAD.WIDE R2, R0, 0x4, R2 ;  /* 0x0000000400027825 */ /* 0x001fcc00078e0202 */
[----:B------:R-:W2:Y:S01]  /*0170*/  LDG.E R2, desc[UR10][R2.64] ;  /* 0x0000000a02027981 */ /* 0x000ea2000c1e1900 */
[----:B------:R-:W-:Y:S01]  /*0180*/  IMAD.MOV.U32 R5, RZ, RZ, R0 ;  /* 0x000000ffff057224 */ /* 0x000fe200078e0000 */
[----:B------:R-:W-:Y:S01]  /*0190*/  BSSY.RECONVERGENT B0, `(.L_x_0) ;  /* 0x000004b000007945 */ /* 0x000fe20003800200 */
[----:B------:R-:W-:-:S05]  /*01a0*/  VIADD R0, R0, UR5 ;  /* 0x0000000500007c36 */ /* 0x000fca0008000000 */
[----:B-1----:R-:W-:Y:S02]  /*01b0*/  ISETP.GE.AND P0, PT, R0, UR6, PT ;  /* 0x0000000600007c0c */ /* 0x002fe4000bf06270 */
[----:B--2---:R-:W-:-:S13]  /*01c0*/  ISETP.NE.AND P1, PT, R2, UR4, PT ;  /* 0x0000000402007c0c */ /* 0x004fda000bf25270 */
[----:B------:R-:W-:Y:S05]  /*01d0*/  @P1 BRA `(.L_x_1) ;  /* 0x0000000400181947 */ /* 0x000fea0003800000 */
[----:B------:R-:W0:Y:S02]  /*01e0*/  LDC.64 R2, c[0x0][0x388] ;  /* 0x0000e200ff027b82 */ /* 0x000e240000000a00 */
[----:B0-----:R-:W-:-:S05]  /*01f0*/  IMAD.WIDE R4, R5, 0x4, R2 ;  /* 0x0000000405047825 */ /* 0x001fca00078e0202 */
[----:B------:R-:W2:Y:S01]  /*0200*/  LDG.E R2, desc[UR10][R4.64+0x4] ;  /* 0x0000040a04027981 */ /* 0x000ea2000c1e1900 */
[----:B------:R-:W-:Y:S01]  /*0210*/  BSSY.RECONVERGENT B1, `(.L_x_2) ;  /* 0x000000b000017945 */ /* 0x000fe20003800200 */
[----:B--2---:R-:W-:-:S13]  /*0220*/  ISETP.NE.AND P1, PT, R2, -0x1, PT ;  /* 0xffffffff0200780c */ /* 0x004fda0003f25270 */
[----:B------:R-:W-:Y:S05]  /*0230*/  @P1 BRA `(.L_x_3) ;  /* 0x0000000000201947 */ /* 0x000fea0003800000 */
[----:B------:R-:W-:Y:S01]  /*0240*/  HFMA2 R7, -RZ, RZ, 0, 1.1920928955078125e-07 ;  /* 0x00000002ff077431 */ /* 0x000fe200000001ff */
[----:B------:R-:W-:Y:S06]  /*0250*/  BSSY.RECONVERGENT B2, `(.L_x_3) ;  /* 0x0000006000027945 */ /* 0x000fec0003800200 */
.L_x_4:
[----:B------:R-:W-:-:S06]  /*0260*/  IMAD.WIDE.U32 R2, R7, 0x4, R4 ;  /* 0x0000000407027825 */ /* 0x000fcc00078e0004 */
[----:B------:R-:W2:Y:S01]  /*0270*/  LDG.E R2, desc[UR10][R2.64] ;  /* 0x0000000a02027981 */ /* 0x000ea2000c1e1900 */
[----:B------:R-:W-:Y:S01]  /*0280*/  VIADD R7, R7, 0x1 ;  /* 0x0000000107077836 */ /* 0x000fe20000000000 */
[----:B--2---:R-:W-:-:S13]  /*0290*/  ISETP.NE.AND P1, PT, R2, -0x1, PT ;  /* 0xffffffff0200780c */ /* 0x004fda0003f25270 */
[----:B------:R-:W-:Y:S05]  /*02a0*/  @!P1 BRA `(.L_x_4) ;  /* 0xfffffffc00ec9947 */ /* 0x000fea000383ffff */
[----:B------:R-:W-:Y:S05]  /*02b0*/  BSYNC.RECONVERGENT B2 ;  /* 0x0000000000027941 */ /* 0x000fea0003800200 */
.L_x_3:
[----:B------:R-:W-:Y:S05]  /*02c0*/  BSYNC.RECONVERGENT B1 ;  /* 0x0000000000017941 */ /* 0x000fea0003800200 */
.L_x_2:
[----:B------:R-:W2:Y:S02]  /*02d0*/  LDG.E R3, desc[UR10][R4.64] ;  /* 0x0000000a04037981 */ /* 0x000ea4000c1e1900 */
[----:B--2---:R-:W-:-:S13]  /*02e0*/  ISETP.GE.AND P1, PT, R3, R2, PT ;  /* 0x000000020300720c */ /* 0x004fda0003f26270 */
[----:B------:R-:W-:Y:S05]  /*02f0*/  @P1 BRA `(.L_x_1) ;  /* 0x0000000000d01947 */ /* 0x000fea0003800000 */
.L_x_10:
[----:B0-----:R-:W0:Y:S08]  /*0300*/  LDC.64 R4, c[0x0][0x390] ;  /* 0x0000e400ff047b82 */ /* 0x001e300000000a00 */
[----:B------:R-:W1:Y:S01]  /*0310*/  LDC.64 R6, c[0x0][0x3a0] ;  /* 0x0000e800ff067b82 */ /* 0x000e620000000a00 */
[----:B0-----:R-:W-:-:S05]  /*0320*/  IMAD.WIDE R4, R3, 0x4, R4 ;  /* 0x0000000403047825 */ /* 0x001fca00078e0204 */
[----:B------:R-:W1:Y:S02]  /*0330*/  LDG.E R9, desc[UR10][R4.64] ;  /* 0x0000000a04097981 */ /* 0x000e64000c1e1900 */
[----:B-1----:R-:W-:-:S05]  /*0340*/  IMAD.WIDE R6, R9, 0x4, R6 ;  /* 0x0000000409067825 */ /* 0x002fca00078e0206 */
[----:B------:R-:W2:Y:S01]  /*0350*/  LDG.E R8, desc[UR10][R6.64] ;  /* 0x0000000a06087981 */ /* 0x000ea2000c1e1900 */
[----:B------:R-:W-:Y:S01]  /*0360*/  VIADD R3, R3, 0x1 ;  /* 0x0000000103037836 */ /* 0x000fe20000000000 */
[----:B------:R-:W-:Y:S04]  /*0370*/  BSSY.RECONVERGENT B1, `(.L_x_5) ;  /* 0x000002b000017945 */ /* 0x000fe80003800200 */
[----:B------:R-:W-:Y:S02]  /*0380*/  ISETP.NE.AND P1, PT, R3, R2, PT ;  /* 0x000000020300720c */ /* 0x000fe40003f25270 */
[----:B--2---:R-:W-:-:S13]  /*0390*/  ISETP.NE.AND P2, PT, R8, -0x1, PT ;  /* 0xffffffff0800780c */ /* 0x004fda0003f45270 */
[----:B------:R-:W-:Y:S05]  /*03a0*/  @P2 BRA `(.L_x_6) ;  /* 0x00000000009c2947 */ /* 0x000fea0003800000 */
[----:B------:R-:W0:Y:S08]  /*03b0*/  LDC R13, c[0x0][0x398] ;  /* 0x0000e600ff0d7b82 */ /* 0x000e300000000800 */
[----:B------:R-:W1:Y:S01]  /*03c0*/  LDC.64 R8, c[0x0][0x388] ;  /* 0x0000e200ff087b82 */ /* 0x000e620000000a00 */
[----:B0-----:R0:W-:Y:S04]  /*03d0*/  STG.E desc[UR10][R6.64], R13 ;  /* 0x0000000d06007986 */ /* 0x0011e8000c10190a */
[----:B------:R-:W1:Y:S02]  /*03e0*/  LDG.E R11, desc[UR10][R4.64] ;  /* 0x0000000a040b7981 */ /* 0x000e64000c1e1900 */
[----:B-1----:R-:W-:-:S05]  /*03f0*/  IMAD.WIDE R8, R11, 0x4, R8 ;  /* 0x000000040b087825 */ /* 0x002fca00078e0208 */
[----:B------:R-:W2:Y:S01]  /*0400*/  LDG.E R10, desc[UR10][R8.64+0x4] ;  /* 0x0000040a080a7981 */ /* 0x000ea2000c1e1900 */
[----:B------:R-:W-:Y:S01]  /*0410*/  BSSY.RECONVERGENT B2, `(.L_x_7) ;  /* 0x000000d000027945 */ /* 0x000fe20003800200 */
[----:B--2---:R-:W-:-:S13]  /*0420*/  ISETP.NE.AND P2, PT, R10, -0x1, PT ;  /* 0xffffffff0a00780c */ /* 0x004fda0003f45270 */
[----:B0-----:R-:W-:Y:S05]  /*0430*/  @P2 BRA `(.L_x_8) ;  /* 0x0000000000282947 */ /* 0x001fea0003800000 */
[----:B------:R-:W-:Y:S01]  /*0440*/  MOV R4, UR7 ;  /* 0x0000000700047c02 */ /* 0x000fe20008000f00 */
[----:B------:R-:W-:Y:S01]  /*0450*/  IMAD.U32 R5, RZ, RZ, UR8 ;  /* 0x00000008ff057e24 */ /* 0x000fe2000f8e00ff */
[----:B------:R-:W-:Y:S03]  /*0460*/  BSSY.RECONVERGENT B3, `(.L_x_8) ;  /* 0x0000007000037945 */ /* 0x000fe60003800200 */
[----:B------:R-:W-:-:S07]  /*0470*/  IMAD.WIDE R4, R11, 0x4, R4 ;  /* 0x000000040b047825 */ /* 0x000fce00078e0204 */
.L_x_9:
[----:B------:R0:W2:Y:S02]  /*0480*/  LDG.E R10, desc[UR10][R4.64] ;  /* 0x0000000a040a7981 */ /* 0x0000a4000c1e1900 */
[----:B0-----:R-:W-:-:S05]  /*0490*/  IADD3 R4, P3, PT, R4, 0x4, RZ ;  /* 0x0000000404047810 */ /* 0x001fca0007f7e0ff */
[----:B------:R-:W-:Y:S01]  /*04a0*/  IMAD.X R5, RZ, RZ, R5, P3 ;  /* 0x000000ffff057224 */ /* 0x000fe200018e0605 */
[----:B--2---:R-:W-:-:S13]  /*04b0*/  ISETP.NE.AND P2, PT, R10, -0x1, PT ;  /* 0xffffffff0a00780c */ /* 0x004fda0003f45270 */
[----:B------:R-:W-:Y:S05]  /*04c0*/  @!P2 BRA `(.L_x_9) ;  /* 0xfffffffc00eca947 */ /* 0x000fea000383ffff */
[----:B------:R-:W-:Y:S05]  /*04d0*/  BSYNC.RECONVERGENT B3 ;  /* 0x0000000000037941 */ /* 0x000fea0003800200 */
.L_x_8:
[----:B------:R-:W-:Y:S05]  /*04e0*/  BSYNC.RECONVERGENT B2 ;  /* 0x0000000000027941 */ /* 0x000fea0003800200 */
.L_x_7:
[----:B------:R0:W2:Y:S01]  /*04f0*/  LDG.E R9, desc[UR10][R8.64] ;  /* 0x0000000a08097981 */ /* 0x0000a2000c1e1900 */
[----:B------:R-:W-:Y:S01]  /*0500*/  VOTEU.ANY UR6, UPT, PT ;  /* 0x0000000000067886 */ /* 0x000fe200038e0100 */
[----:B------:R-:W1:Y:S01]  /*0510*/  LDC.64 R4, c[0x0][0x3b0] ;  /* 0x0000ec00ff047b82 */ /* 0x000e620000000a00 */
[----:B------:R-:W-:Y:S01]  /*0520*/  UFLO.U32 UR6, UR6 ;  /* 0x00000006000672bd */ /* 0x000fe200080e0000 */
[----:B------:R-:W3:Y:S01]  /*0530*/  S2R R7, SR_LANEID ;  /* 0x0000000000077919 */ /* 0x000ee20000000000 */
[----:B0-----:R-:W-:-:S04]  /*0540*/  HFMA2 R8, -RZ, RZ, 0, 5.9604644775390625e-08 ;  /* 0x00000001ff087431 */ /* 0x001fc800000001ff */
[----:B---3--:R-:W-:Y:S02]  /*0550*/  ISETP.EQ.U32.AND P2, PT, R7, UR6, PT ;  /* 0x0000000607007c0c */ /* 0x008fe4000bf42070 */
[----:B--2---:R-:W-:Y:S02]  /*0560*/  IADD3 R6, PT, PT, -R9, R10, RZ ;  /* 0x0000000a09067210 */ /* 0x004fe40007ffe1ff */
[----:B------:R-:W0:Y:S08]  /*0570*/  LDC.64 R10, c[0x0][0x3b8] ;  /* 0x0000ee00ff0a7b82 */ /* 0x000e300000000a00 */
[----:B------:R2:W3:Y:S01]  /*0580*/  REDUX.SUM UR9, R6 ;  /* 0x00000000060973c4 */ /* 0x0004e2000000c000 */
[----:B------:R-:W-:-:S07]  /*0590*/  IMAD.MOV R12, RZ, RZ, -R6 ;  /* 0x000000ffff0c7224 */ /* 0x000fce00078e0a06 */
[----:B------:R-:W4:Y:S08]  /*05a0*/  REDUX.SUM UR12, R12 ;  /* 0x000000000c0c73c4 */ /* 0x000f30000000c000 */
[----:B--2---:R-:W2:Y:S01]  /*05b0*/  LDC.64 R6, c[0x0][0x3a8] ;  /* 0x0000ea00ff067b82 */ /* 0x004ea20000000a00 */
[----:B---3--:R-:W-:-:S05]  /*05c0*/  MOV R9, UR9 ;  /* 0x0000000900097c02 */ /* 0x008fca0008000f00 */
[----:B0-----:R-:W-:Y:S01]  /*05d0*/  @P2 REDG.E.ADD.STRONG.GPU desc[UR10][R10.64], R9 ;  /* 0x000000090a00298e */ /* 0x001fe2000c12e10a */
[----:B----4-:R-:W-:-:S05]  /*05e0*/  IMAD.U32 R13, RZ, RZ, UR12 ;  /* 0x0000000cff0d7e24 */ /* 0x010fca000f8e00ff */
[----:B-1----:R0:W-:Y:S02]  /*05f0*/  @P2 REDG.E.ADD.STRONG.GPU desc[UR10][R4.64], R13 ;  /* 0x0000000d0400298e */ /* 0x0021e4000c12e10a */
[----:B0-----:R-:W-:-:S05]  /*0600*/  PRMT R5, R8, 0x7610, R5 ;  /* 0x0000761008057816 */ /* 0x001fca0000000005 */
[----:B--2---:R0:W-:Y:S02]  /*0610*/  STG.E.U8 desc[UR10][R6.64], R5 ;  /* 0x0000000506007986 */ /* 0x0041e4000c10110a */
.L_x_6:
[----:B------:R-:W-:Y:S05]  /*0620*/  BSYNC.RECONVERGENT B1 ;  /* 0x0000000000017941 */ /* 0x000fea0003800200 */
.L_x_5:
[----:B------:R-:W-:Y:S05]  /*0630*/  @P1 BRA `(.L_x_10) ;  /* 0xfffffffc00301947 */ /* 0x000fea000383ffff */
.L_x_1:
[----:B------:R-:W-:Y:S05]  /*0640*/  BSYNC.RECONVERGENT B0 ;  /* 0x0000000000007941 */ /* 0x000fea0003800200 */
.L_x_0:
[----:B------:R-:W-:Y:S05]  /*0650*/  @!P0 BRA `(.L_x_11) ;  /* 0xfffffff800b88947 */ /* 0x000fea000383ffff */
[----:B------:R-:W-:Y:S05]  /*0660*/  EXIT ;  /* 0x000000000000794d */ /* 0x000fea0003800000 */
.L_x_12:
[----:B------:R-:W-:-:S00]  /*0670*/  BRA `(.L_x_12) ;  /* 0xfffffffc00fc7947 */ /* 0x000fc0000383ffff */
[----:B------:R-:W-:-:S00]  /*0680*/  NOP ;  /* 0x0000000000007918 */ /* 0x000fc00000000000 */
[----:B------:R-:W-:-:S00]  /*0690*/  NOP ;  /* 0x0000000000007918 */ /* 0x000fc00000000000 */
[----:B------:R-:W-:-:S00]  /*06a0*/  NOP ;  /* 0x0000000000007918 */ /* 0x000fc00000000000 */
[----:B------:R-:W-:-:S00]  /*06b0*/  NOP ;  /* 0x0000000000007918 */ /* 0x000fc00000000000 */
[----:B------:R-:W-:-:S00]  /*06c0*/  NOP ;  /* 0x0000000000007918 */ /* 0x000fc00000000000 */
[----:B------:R-:W-:-:S00]  /*06d0*/  NOP ;  /* 0x0000000000007918 */ /* 0x000fc00000000000 */
[----:B------:R-:W-:-:S00]  /*06e0*/  NOP ;  /* 0x0000000000007918 */ /* 0x000fc00000000000 */
[----:B------:R-:W-:-:S00]  /*06f0*/  NOP ;  /* 0x0000000000007918 */ /* 0x000fc00000000000 */
.L_x_23:


//--------------------- .text._Z8BottomUpiPiS_iS_PbS_S_ --------------------------
	.section	.text._Z8BottomUpiPiS_iS_PbS_S_,"ax",@progbits
	.align	128
        .global         _Z8BottomUpiPiS_iS_PbS_S_
        .type           _Z8BottomUpiPiS_iS_PbS_S_,@function
        .size           _Z8BottomUpiPiS_iS_PbS_S_,(.L_x_24 - _Z8BottomUpiPiS_iS_PbS_S_)
        .other          _Z8BottomUpiPiS_iS_PbS_S_,@"STO_CUDA_ENTRY STV_DEFAULT"
_Z8BottomUpiPiS_iS_PbS_S_:
.text._Z8BottomUpiPiS_iS_PbS_S_:
        /* <DEDUP_REMOVED lines=13> */
[----:B------:R-:W1:Y:S01]  /*00d0*/  LDCU UR4, c[0x0][0x398] ;  /* 0x00007300ff0477ac */ /* 0x000e620008000800 */
[----:B------:R-:W2:Y:S01]  /*00e0*/  LDCU UR6, c[0x0][0x370] ;  /* 0x00006e00ff0677ac */ /* 0x000ea20008000800 */
[----:B-1----:R-:W-:Y:S02]  /*00f0*/  UIADD3 UR4, UPT, UPT, UR4, -0x1, URZ ;  /* 0xffffffff04047890 */ /* 0x002fe4000fffe0ff */
[----:B--2---:R-:W-:-:S12]  /*0100*/  UIMAD UR5, UR5, UR6, URZ ;  /* 0x00000006050572a4 */ /* 0x004fd8000f8e02ff */
.L_x_21:
[----:B0-----:R-:W0:Y:S01]  /*0110*/  LDC.64 R2, c[0x0][0x3a0] ;  /* 0x0000e800ff027b82 */ /* 0x001e220000000a00 */
[----:B-1----:R-:W1:Y:S01]  /*0120*/  LDCU UR6, c[0x0][0x380] ;  /* 0x00007000ff0677ac */ /* 0x002e620008000800 */
[----:B0-----:R-:W-:-:S05]  /*0130*/  IMAD.WIDE R2, R0, 0x4, R2 ;  /* 0x0000000400027825 */ /* 0x001fca00078e0202 */
[----:B--2---:R-:W2:Y:S01]  /*0140*/  LDG.E R4, desc[UR8][R2.64] ;  /* 0x0000000802047981 */ /* 0x004ea2000c1e1900 */
[----:B------:R-:W-:Y:S01]  /*0150*/  IMAD.MOV.U32 R7, RZ, RZ, R0 ;  /* 0x000000ffff077224 */ /* 0x000fe200078e0000 */
[----:B------:R-:W-:Y:S01]  /*0160*/  BSSY.RECONVERGENT B0, `(.L_x_13) ;  /* 0x000003a000007945 */ /* 0x000fe20003800200 */
[----:B------:R-:W-:-:S05]  /*0170*/  VIADD R0, R0, UR5 ;  /* 0x0000000500007c36 */ /* 0x000fca0008000000 */
[----:B-1----:R-:W-:Y:S02]  /*0180*/  ISETP.GE.AND P0, PT, R0, UR6, PT ;  /* 0x0000000600007c0c */ /* 0x002fe4000bf06270 */
[----:B--2---:R-:W-:-:S13]  /*0190*/  ISETP.NE.AND P1, PT, R4, -0x1, PT ;  /* 0xffffffff0400780c */ /* 0x004fda0003f25270 */
[----:B------:R-:W-:Y:S05]  /*01a0*/  @P1 BRA `(.L_x_14) ;  /* 0x0000000000d41947 */ /* 0x000fea0003800000 */
[----:B------:R-:W0:Y:S02]  /*01b0*/  LDC.64 R4, c[0x0][0x388] ;  /* 0x0000e200ff047b82 */ /* 0x000e240000000a00 */
[----:B0-----:R-:W-:-:S05]  /*01c0*/  IMAD.WIDE R4, R7, 0x4, R4 ;  /* 0x0000000407047825 */ /* 0x001fca00078e0204 */
[----:B------:R-:W2:Y:S02]  /*01d0*/  LDG.E R11, desc[UR8][R4.64] ;  /* 0x00000008040b7981 */ /* 0x000ea4000c1e1900 */
[----:B--2---:R-:W-:-:S13]  /*01e0*/  ISETP.NE.AND P1, PT, R11, -0x1, PT ;  /* 0xffffffff0b00780c */ /* 0x004fda0003f25270 */
[----:B------:R-:W-:Y:S05]  /*01f0*/  @!P1 BRA `(.L_x_14) ;  /* 0x0000000000c09947 */ /* 0x000fea0003800000 */
[----:B------:R-:W2:Y:S01]  /*0200*/  LDG.E R10, desc[UR8][R4.64+0x4] ;  /* 0x00000408040a7981 */ /* 0x000ea2000c1e1900 */
[----:B------:R-:W-:Y:S01]  /*0210*/  BSSY.RECONVERGENT B1, `(.L_x_15) ;  /* 0x000000b000017945 */ /* 0x000fe20003800200 */
[----:B--2---:R-:W-:-:S13]  /*0220*/  ISETP.NE.AND P1, PT, R10, -0x1, PT ;  /* 0xffffffff0a00780c */ /* 0x004fda0003f25270 */
[----:B------:R-:W-:Y:S05]  /*0230*/  @P1 BRA `(.L_x_16) ;  /* 0x0000000000201947 */ /* 0x000fea0003800000 */
[----:B------:R-:W-:Y:S01]  /*0240*/  HFMA2 R9, -RZ, RZ, 0, 1.1920928955078125e-07 ;  /* 0x00000002ff097431 */ /* 0x000fe200000001ff */
[----:B------:R-:W-:Y:S06]  /*0250*/  BSSY.RECONVERGENT B2, `(.L_x_16) ;  /* 0x0000006000027945 */ /* 0x000fec0003800200 */
.L_x_17:
[----:B------:R-:W-:-:S05]  /*0260*/  IMAD.WIDE.U32 R6, R9, 0x4, R4 ;  /* 0x0000000409067825 */ /* 0x000fca00078e0004 */
[----:B------:R-:W2:Y:S01]  /*0270*/  LDG.E R10, desc[UR8][R6.64] ;  /* 0x00000008060a7981 */ /* 0x000ea2000c1e1900 */
[----:B------:R-:W-:Y:S01]  /*0280*/  VIADD R9, R9, 0x1 ;  /* 0x0000000109097836 */ /* 0x000fe20000000000 */
[----:B--2---:R-:W-:-:S13]  /*0290*/  ISETP.NE.AND P1, PT, R10, -0x1, PT ;  /* 0xffffffff0a00780c */ /* 0x004fda0003f25270 */
[----:B------:R-:W-:Y:S05]  /*02a0*/  @!P1 BRA `(.L_x_17) ;  /* 0xfffffffc00ec9947 */ /* 0x000fea000383ffff */
[----:B------:R-:W-:Y:S05]  /*02b0*/  BSYNC.RECONVERGENT B2 ;  /* 0x0000000000027941 */ /* 0x000fea0003800200 */
.L_x_16:
[----:B------:R-:W-:Y:S05]  /*02c0*/  BSYNC.RECONVERGENT B1 ;  /* 0x0000000000017941 */ /* 0x000fea0003800200 */
.L_x_15:
[----:B------:R-:W0:Y:S01]  /*02d0*/  LDC R13, c[0x0][0x398] ;  /* 0x0000e600ff0d7b82 */ /* 0x000e220000000800 */
[----:B------:R-:W-:-:S07]  /*02e0*/  ISETP.GE.AND P1, PT, R11, R10, PT ;  /* 0x0000000a0b00720c */ /* 0x000fce0003f26270 */
[----:B------:R-:W1:Y:S08]  /*02f0*/  LDC.64 R6, c[0x0][0x3a0] ;  /* 0x0000e800ff067b82 */ /* 0x000e700000000a00 */
[----:B------:R-:W2:Y:S01]  /*0300*/  LDC.64 R8, c[0x0][0x390] ;  /* 0x0000e400ff087b82 */ /* 0x000ea20000000a00 */
[----:B------:R-:W-:Y:S05]  /*0310*/  @P1 BRA `(.L_x_14) ;  /* 0x0000000000781947 */ /* 0x000fea0003800000 */
.L_x_20:
[----:B--2---:R-:W-:-:S06]  /*0320*/  IMAD.WIDE R14, R11, 0x4, R8 ;  /* 0x000000040b0e7825 */ /* 0x004fcc00078e0208 */
[----:B------:R-:W1:Y:S02]  /*0330*/  LDG.E R15, desc[UR8][R14.64] ;  /* 0x000000080e0f7981 */ /* 0x000e64000c1e1900 */
[----:B-1----:R-:W-:-:S06]  /*0340*/  IMAD.WIDE R16, R15, 0x4, R6 ;  /* 0x000000040f107825 */ /* 0x002fcc00078e0206 */
[----:B------:R-:W2:Y:S01]  /*0350*/  LDG.E R16, desc[UR8][R16.64] ;  /* 0x0000000810107981 */ /* 0x000ea2000c1e1900 */
[----:B------:R-:W-:Y:S01]  /*0360*/  VIADD R11, R11, 0x1 ;  /* 0x000000010b0b7836 */ /* 0x000fe20000000000 */
[----:B------:R-:W-:Y:S04]  /*0370*/  BSSY.RECONVERGENT B1, `(.L_x_18) ;  /* 0x0000017000017945 */ /* 0x000fe80003800200 */
[----:B------:R-:W-:Y:S02]  /*0380*/  ISETP.LT.AND P3, PT, R11, R10, PT ;  /* 0x0000000a0b00720c */ /* 0x000fe40003f61270 */
[----:B--2---:R-:W-:-:S13]  /*0390*/  ISETP.NE.AND P1, PT, R16, UR4, PT ;  /* 0x0000000410007c0c */ /* 0x004fda000bf25270 */
[----:B------:R-:W-:Y:S05]  /*03a0*/  @P1 BRA `(.L_x_19) ;  /* 0x00000000004c1947 */ /* 0x000fea0003800000 */
[----:B------:R-:W1:Y:S01]  /*03b0*/  LDC.64 R14, c[0x0][0x3a8] ;  /* 0x0000ea00ff0e7b82 */ /* 0x000e620000000a00 */
[----:B------:R-:W-:Y:S01]  /*03c0*/  HFMA2 R19, -RZ, RZ, 0, 5.9604644775390625e-08 ;  /* 0x00000001ff137431 */ /* 0x000fe200000001ff */
[----:B0-----:R-:W-:Y:S04]  /*03d0*/  STG.E desc[UR8][R2.64], R13 ;  /* 0x0000000d02007986 */ /* 0x001fe8000c101908 */
[----:B-1----:R0:W-:Y:S04]  /*03e0*/  STG.E.U8 desc[UR8][R14.64], R19 ;  /* 0x000000130e007986 */ /* 0x0021e8000c101108 */
[----:B------:R-:W2:Y:S01]  /*03f0*/  LDG.E R17, desc[UR8][R4.64] ;  /* 0x0000000804117981 */ /* 0x000ea2000c1e1900 */
[----:B------:R-:W-:-:S02]  /*0400*/  VOTEU.ANY UR6, UPT, PT ;  /* 0x0000000000067886 */ /* 0x000fc400038e0100 */
[----:B------:R-:W-:Y:S01]  /*0410*/  UFLO.U32 UR6, UR6 ;  /* 0x00000006000672bd */ /* 0x000fe200080e0000 */
[----:B------:R-:W1:Y:S01]  /*0420*/  S2R R20, SR_LANEID ;  /* 0x0000000000147919 */ /* 0x000e620000000000 */
[----:B0-----:R-:W0:Y:S04]  /*0430*/  LDC.64 R18, c[0x0][0x3b8] ;  /* 0x0000ee00ff127b82 */ /* 0x001e280000000a00 */
[----:B-1----:R-:W-:Y:S01]  /*0440*/  ISETP.EQ.U32.AND P2, PT, R20, UR6, PT ;  /* 0x0000000614007c0c */ /* 0x002fe2000bf42070 */
[----:B--2---:R-:W-:-:S03]  /*0450*/  IMAD.IADD R12, R10, 0x1, -R17 ;  /* 0x000000010a0c7824 */ /* 0x004fc600078e0a11 */
[----:B------:R-:W1:Y:S08]  /*0460*/  LDC.64 R16, c[0x0][0x3b0] ;  /* 0x0000ec00ff107b82 */ /* 0x000e700000000a00 */
[----:B------:R-:W2:Y:S01]  /*0470*/  REDUX.SUM UR7, R12 ;  /* 0x000000000c0773c4 */ /* 0x000ea2000000c000 */
[----:B------:R-:W-:-:S07]  /*0480*/  IADD3 R22, PT, PT, -R12, RZ, RZ ;  /* 0x000000ff0c167210 */ /* 0x000fce0007ffe1ff */
[----:B------:R-:W3:Y:S01]  /*0490*/  REDUX.SUM UR10, R22 ;  /* 0x00000000160a73c4 */ /* 0x000ee2000000c000 */
[----:B--2---:R-:W-:-:S05]  /*04a0*/  IMAD.U32 R15, RZ, RZ, UR7 ;  /* 0x00000007ff0f7e24 */ /* 0x004fca000f8e00ff */
[----:B0-----:R2:W-:Y:S01]  /*04b0*/  @P2 REDG.E.ADD.STRONG.GPU desc[UR8][R18.64], R15 ;  /* 0x0000000f1200298e */ /* 0x0015e2000c12e108 */
[----:B---3--:R-:W-:-:S05]  /*04c0*/  MOV R21, UR10 ;  /* 0x0000000a00157c02 */ /* 0x008fca0008000f00 */
[----:B-1----:R2:W-:Y:S02]  /*04d0*/  @P2 REDG.E.ADD.STRONG.GPU desc[UR8][R16.64], R21 ;  /* 0x000000151000298e */ /* 0x0025e4000c12e108 */
.L_x_19:
[----:B------:R-:W-:Y:S05]  /*04e0*/  BSYNC.RECONVERGENT B1 ;  /* 0x0000000000017941 */ /* 0x000fea0003800200 */
.L_x_18:
[----:B------:R-:W-:Y:S05]  /*04f0*/  @P1 BRA P3, `(.L_x_20) ;  /* 0xfffffffc00881947 */ /* 0x000fea000183ffff */
.L_x_14:
[----:B------:R-:W-:Y:S05]  /*0500*/  BSYNC.RECONVERGENT B0 ;  /* 0x0000000000007941 */ /* 0x000fea0003800200 */
.L_x_13:
[----:B------:R-:W-:Y:S05]  /*0510*/  @!P0 BRA `(.L_x_21) ;  /* 0xfffffff800fc8947 */ /* 0x000fea000383ffff */
[----:B------:R-:W-:Y:S05]  /*0520*/  EXIT ;  /* 0x000000000000794d */ /* 0x000fea0003800000 */
.L_x_22:
        /* <DEDUP_REMOVED lines=13> */
.L_x_24:


//--------------------- .nv.shared.reserved.0     --------------------------
	.section	.nv.shared.reserved.0,"aw",@nobits
	.weak		__nv_reservedSMEM_offset_0_alias
	.size		__nv_reservedSMEM_offset_0_alias, 0, 64
	.other		__nv_reservedSMEM_offset_0_alias,@"STO_CUDA_RESERVED_SHARED STV_DEFAULT"
__nv_reservedSMEM_offset_0_alias:
	.zero		0
	.zero		64


//--------------------- .nv.constant0._Z7TopDowniPiS_iS_PbS_S_ --------------------------
	.section	.nv.constant0._Z7TopDowniPiS_iS_PbS_S_,"a",@progbits
	.sectionflags	@""
	.align	4
.nv.constant0._Z7TopDowniPiS_iS_PbS_S_:
	.zero		960


//--------------------- .nv.constant0._Z8BottomUpiPiS_iS_PbS_S_ --------------------------
	.section	.nv.constant0._Z8BottomUpiPiS_iS_PbS_S_,"a",@progbits
	.sectionflags	@""
	.align	4
.nv.constant0._Z8BottomUpiPiS_iS_PbS_S_:
	.zero		960


//--------------------- SYMBOLS --------------------------

	.type		.nv.reservedSmem.offset0,@object
	.size		.nv.reservedSmem.offset0,0x4
